//
// Generated by NVIDIA NVVM Compiler
//
// Compiler Build ID: CL-36424714
// Cuda compilation tools, release 13.0, V13.0.88
// Based on NVVM 20.0.0
//

.version 9.0
.target sm_100
.address_size 64

	// .globl	_Z11findOffsetsPlS_
.extern .func  (.param .b32 func_retval0) vprintf
(
	.param .b64 vprintf_param_0,
	.param .b64 vprintf_param_1
)
;
.global .align 1 .b8 $str[19] = {9, 9, 72, 101, 108, 108, 111, 32, 102, 114, 111, 109, 32, 71, 80, 85, 46, 10};
.global .align 8 .u64 devMessage = generic($str);
.global .align 1 .b8 $str$1[23] = {9, 77, 101, 115, 115, 97, 103, 101, 32, 76, 111, 99, 97, 116, 105, 111, 110, 58, 32, 37, 112, 10};
.global .align 1 .b8 $str$2[21] = {9, 83, 116, 97, 99, 107, 32, 76, 111, 99, 97, 116, 105, 111, 110, 58, 32, 37, 112, 10};

.visible .entry _Z11findOffsetsPlS_(
	.param .u64 .ptr .align 1 _Z11findOffsetsPlS__param_0,
	.param .u64 .ptr .align 1 _Z11findOffsetsPlS__param_1
)
{
	.local .align 8 .b8 	__local_depot0[16];
	.reg .b64 	%SP;
	.reg .b64 	%SPL;
	.reg .b32 	%r<5>;
	.reg .b64 	%rd<14>;

	mov.u64 	%SPL, __local_depot0;
	cvta.local.u64 	%SP, %SPL;
	ld.param.u64 	%rd2, [_Z11findOffsetsPlS__param_0];
	add.u64 	%rd3, %SP, 0;
	add.u64 	%rd1, %SPL, 0;
	add.u64 	%rd4, %SP, 8;
	add.u64 	%rd5, %SPL, 8;
	st.local.u64 	[%rd1], %rd2;
	ld.global.u64 	%rd6, [devMessage];
	st.local.u64 	[%rd5], %rd6;
	mov.u64 	%rd7, $str$1;
	cvta.global.u64 	%rd8, %rd7;
	{ // callseq 0, 0
	.param .b64 param0;
	st.param.b64 	[param0], %rd8;
	.param .b64 param1;
	st.param.b64 	[param1], %rd4;
	.param .b32 retval0;
	call.uni (retval0), 
	vprintf, 
	(
	param0, 
	param1
	);
	ld.param.b32 	%r1, [retval0];
	} // callseq 0
	st.local.u64 	[%rd5], %rd3;
	mov.u64 	%rd9, $str$2;
	cvta.global.u64 	%rd10, %rd9;
	{ // callseq 1, 0
	.param .b64 param0;
	st.param.b64 	[param0], %rd10;
	.param .b64 param1;
	st.param.b64 	[param1], %rd4;
	.param .b32 retval0;
	call.uni (retval0), 
	vprintf, 
	(
	param0, 
	param1
	);
	ld.param.b32 	%r3, [retval0];
	} // callseq 1
$L__BB0_1:
	ld.local.u64 	%rd11, [%rd1];
	ld.u64 	%rd12, [%rd11];
	add.s64 	%rd13, %rd12, 16;
	st.u64 	[%rd11], %rd13;
	bra.uni 	$L__BB0_1;

}


// ===== COMPILED SASS (sm_100) =====

	.target	sm_100

	.elftype	@"ET_EXEC"


//--------------------- .note.nv.tkinfo           --------------------------
	.section	.note.nv.tkinfo,"",@"SHT_NOTE"
	.sectionflags	@"SHF_NOTE_NV_TKINFO"
	.tkinfo
        /*0018*/ 	.word	0x00000002
        /*0030*/ 	.string	""
        /*0030*/ 	.string	"ptxas"
        /*0030*/ 	.string	"Cuda compilation tools, release 13.0, V13.0.88"
        /*0030*/ 	.string	"Build cuda_13.0.r13.0/compiler.36424714_0"
        /*0030*/ 	.string	"-arch sm_100 -m 64 "



//--------------------- .note.nv.cuinfo           --------------------------
	.section	.note.nv.cuinfo,"",@"SHT_NOTE"
	.sectionflags	@"SHF_NOTE_NV_CUINFO"
        /*0018*/ 	.short	0x0002
        /*001a*/ 	.short	0x0064
        /*001c*/ 	.short	0x0082
	.zero		2


//--------------------- .nv.info                  --------------------------
	.section	.nv.info,"",@"SHT_CUDA_INFO"
	.align	4


	//----- nvinfo : EIATTR_REGCOUNT
	.align		4
        /*0000*/ 	.byte	0x04, 0x2f
        /*0002*/ 	.short	(.L_5 - .L_4)
	.align		4
.L_4:
        /*0004*/ 	.word	index@(_Z11findOffsetsPlS_)
        /*0008*/ 	.word	0x00000019


	//----- nvinfo : EIATTR_FRAME_SIZE
	.align		4
.L_5:
        /*000c*/ 	.byte	0x04, 0x11
        /*000e*/ 	.short	(.L_7 - .L_6)
	.align		4
.L_6:
        /*0010*/ 	.word	index@(_Z11findOffsetsPlS_)
        /*0014*/ 	.word	0x00000010


	//----- nvinfo : EIATTR_MIN_STACK_SIZE
	.align		4
.L_7:
        /*0018*/ 	.byte	0x04, 0x12
        /*001a*/ 	.short	(.L_9 - .L_8)
	.align		4
.L_8:
        /*001c*/ 	.word	index@(_Z11findOffsetsPlS_)
        /*0020*/ 	.word	0x00000010
.L_9:


//--------------------- .nv.compat                --------------------------
	.section	.nv.compat,"",@"SHT_CUDA_COMPAT_INFO"
	.align	4
        /*0000*/ 	.byte	0x02, 0x09, 0x00, 0x00, 0x02, 0x02, 0x01, 0x00, 0x02, 0x05, 0x05, 0x00, 0x03, 0x07, 0x01, 0x01
        /*0010*/ 	.byte	0x02, 0x03, 0x00, 0x00, 0x02, 0x06, 0x01, 0x00, 0x04, 0x0b, 0x08, 0x00, 0x09, 0x00, 0x00, 0x00
        /*0020*/ 	.byte	0x00, 0x00, 0x00, 0x00


//--------------------- .nv.info._Z11findOffsetsPlS_ --------------------------
	.section	.nv.info._Z11findOffsetsPlS_,"",@"SHT_CUDA_INFO"
	.sectionflags	@""
	.align	4


	//----- nvinfo : EIATTR_CUDA_API_VERSION
	.align		4
        /*0000*/ 	.byte	0x04, 0x37
        /*0002*/ 	.short	(.L_11 - .L_10)
.L_10:
        /*0004*/ 	.word	0x00000082


	//----- nvinfo : EIATTR_KPARAM_INFO
	.align		4
.L_11:
        /*0008*/ 	.byte	0x04, 0x17
        /*000a*/ 	.short	(.L_13 - .L_12)
.L_12:
        /*000c*/ 	.word	0x00000000
        /*0010*/ 	.short	0x0001
        /*0012*/ 	.short	0x0008
        /*0014*/ 	.byte	0x00, 0xf5, 0x21, 0x00


	//----- nvinfo : EIATTR_KPARAM_INFO
	.align		4
.L_13:
        /*0018*/ 	.byte	0x04, 0x17
        /*001a*/ 	.short	(.L_15 - .L_14)
.L_14:
        /*001c*/ 	.word	0x00000000
        /*0020*/ 	.short	0x0000
        /*0022*/ 	.short	0x0000
        /*0024*/ 	.byte	0x00, 0xf5, 0x21, 0x00


	//----- nvinfo : EIATTR_SPARSE_MMA_MASK
	.align		4
.L_15:
        /*0028*/ 	.byte	0x03, 0x50
        /*002a*/ 	.short	0x0000


	//----- nvinfo : EIATTR_MAXREG_COUNT
	.align		4
        /*002c*/ 	.byte	0x03, 0x1b
        /*002e*/ 	.short	0x00ff


	//----- nvinfo : EIATTR_EXTERNS
	.align		4
        /*0030*/ 	.byte	0x04, 0x0f
        /*0032*/ 	.short	(.L_17 - .L_16)


	//   ....[0]....
	.align		4
.L_16:
        /*0034*/ 	.word	index@(vprintf)


	//----- nvinfo : EIATTR_MERCURY_ISA_VERSION
	.align		4
.L_17:
        /*0038*/ 	.byte	0x03, 0x5f
        /*003a*/ 	.short	0x0101


	//----- nvinfo : EIATTR_VRC_CTA_INIT_COUNT
	.align		4
        /*003c*/ 	.byte	0x02, 0x4a
	.zero		1
	.zero		1


	//----- nvinfo : EIATTR_SYSCALL_OFFSETS
	.align		4
        /*0040*/ 	.byte	0x04, 0x46
        /*0042*/ 	.short	(.L_19 - .L_18)


	//   ....[0]....
.L_18:
        /*0044*/ 	.word	0x00000160


	//   ....[1]....
        /*0048*/ 	.word	0x000001f0


	//----- nvinfo : EIATTR_CBANK_PARAM_SIZE
	.align		4
.L_19:
        /*004c*/ 	.byte	0x03, 0x19
        /*004e*/ 	.short	0x0010


	//----- nvinfo : EIATTR_PARAM_CBANK
	.align		4
        /*0050*/ 	.byte	0x04, 0x0a
        /*0052*/ 	.short	(.L_21 - .L_20)
	.align		4
.L_20:
        /*0054*/ 	.word	index@(.nv.constant0._Z11findOffsetsPlS_)
        /*0058*/ 	.short	0x0380
        /*005a*/ 	.short	0x0010


	//----- nvinfo : EIATTR_SW_WAR
	.align		4
.L_21:
        /*005c*/ 	.byte	0x04, 0x36
        /*005e*/ 	.short	(.L_23 - .L_22)
.L_22:
        /*0060*/ 	.word	0x00000008
.L_23:


//--------------------- .nv.callgraph             --------------------------
	.section	.nv.callgraph,"",@"SHT_CUDA_CALLGRAPH"
	.align	4
	.sectionentsize	8
	.align		4
        /*0000*/ 	.word	0x00000000
	.align		4
        /*0004*/ 	.word	0xffffffff
	.align		4
        /*0008*/ 	.word	index@(_Z11findOffsetsPlS_)
	.align		4
        /*000c*/ 	.word	index@(vprintf)
	.align		4
        /*0010*/ 	.word	0x00000000
	.align		4
        /*0014*/ 	.word	0xfffffffe
	.align		4
        /*0018*/ 	.word	0x00000000
	.align		4
        /*001c*/ 	.word	0xfffffffd
	.align		4
        /*0020*/ 	.word	0x00000000
	.align		4
        /*0024*/ 	.word	0xfffffffc


//--------------------- .nv.constant4             --------------------------
	.section	.nv.constant4,"a",@progbits
	.align	8
	.align		8
.nv.constant4:
        /*0000*/ 	.dword	vprintf
	.align		8
        /*0008*/ 	.dword	$str
	.align		8
        /*0010*/ 	.dword	devMessage
	.align		8
        /*0018*/ 	.dword	$str$1
	.align		8
        /*0020*/ 	.dword	$str$2


//--------------------- .text._Z11findOffsetsPlS_ --------------------------
	.section	.text._Z11findOffsetsPlS_,"ax",@progbits
	.align	128
        .global         _Z11findOffsetsPlS_
        .type           _Z11findOffsetsPlS_,@function
        .size           _Z11findOffsetsPlS_,(.L_x_3 - _Z11findOffsetsPlS_)
        .other          _Z11findOffsetsPlS_,@"STO_CUDA_ENTRY STV_DEFAULT"
_Z11findOffsetsPlS_:
.text._Z11findOffsetsPlS_:
[----:B------:R-:W0:Y:S08]  /*0000*/  LDC R1, c[0x0][0x37c] ;  /* 0x0000df00ff017b82 */ /* 0x000e300000000800 */
[----:B------:R-:W1:Y:S01]  /*0010*/  LDC.64 R2, c[0x4][0x10] ;  /* 0x01000400ff027b82 */ /* 0x000e620000000a00 */
[----:B------:R-:W1:Y:S01]  /*0020*/  LDCU.64 UR36, c[0x0][0x358] ;  /* 0x00006b00ff2477ac */ /* 0x000e620008000a00 */
[----:B0-----:R-:W-:-:S06]  /*0030*/  VIADD R1, R1, 0xfffffff0 ;  /* 0xfffffff001017836 */ /* 0x001fcc0000000000 */
[----:B------:R-:W0:Y:S01]  /*0040*/  LDC.64 R10, c[0x0][0x380] ;  /* 0x0000e000ff0a7b82 */ /* 0x000e220000000a00 */
[----:B------:R-:W2:Y:S01]  /*0050*/  LDCU UR4, c[0x0][0x2f8] ;  /* 0x00005f00ff0477ac */ /* 0x000ea20008000800 */
[----:B------:R-:W3:Y:S01]  /*0060*/  LDCU UR5, c[0x0][0x2fc] ;  /* 0x00005f80ff0577ac */ /* 0x000ee20008000800 */
[----:B------:R-:W-:Y:S01]  /*0070*/  MOV R18, 0x0 ;  /* 0x0000000000127802 */ /* 0x000fe20000000f00 */
[----:B------:R-:W4:Y:S01]  /*0080*/  LDCU.64 UR6, c[0x4][0x18] ;  /* 0x01000300ff0677ac */ /* 0x000f220008000a00 */
[----:B-1----:R-:W5:Y:S03]  /*0090*/  LDG.E.64 R2, desc[UR36][R2.64] ;  /* 0x0000002402027981 */ /* 0x002f66000c1e1b00 */
[----:B------:R1:W1:Y:S01]  /*00a0*/  LDC.64 R8, c[0x4][R18] ;  /* 0x0100000012087b82 */ /* 0x0002620000000a00 */
[----:B--2---:R-:W-:Y:S01]  /*00b0*/  IADD3 R16, P0, PT, R1, UR4, RZ ;  /* 0x0000000401107c10 */ /* 0x004fe2000ff1e0ff */
[----:B0-----:R0:W-:Y:S04]  /*00c0*/  STL.64 [R1], R10 ;  /* 0x0000000a01007387 */ /* 0x0011e80000100a00 */
[----:B---3--:R-:W-:Y:S01]  /*00d0*/  IMAD.X R17, RZ, RZ, UR5, P0 ;  /* 0x00000005ff117e24 */ /* 0x008fe200080e06ff */
[----:B------:R-:W-:Y:S01]  /*00e0*/  IADD3 R19, P0, PT, R16, 0x8, RZ ;  /* 0x0000000810137810 */ /* 0x000fe20007f1e0ff */
[----:B----4-:R-:W-:Y:S01]  /*00f0*/  IMAD.U32 R5, RZ, RZ, UR7 ;  /* 0x00000007ff057e24 */ /* 0x010fe2000f8e00ff */
[----:B------:R-:W-:-:S03]  /*0100*/  MOV R4, UR6 ;  /* 0x0000000600047c02 */ /* 0x000fc60008000f00 */
[----:B------:R-:W-:Y:S02]  /*0110*/  IMAD.X R22, RZ, RZ, R17, P0 ;  /* 0x000000ffff167224 */ /* 0x000fe400000e0611 */
[----:B------:R-:W-:-:S03]  /*0120*/  IMAD.MOV.U32 R6, RZ, RZ, R19 ;  /* 0x000000ffff067224 */ /* 0x000fc600078e0013 */
[----:B------:R-:W-:Y:S01]  /*0130*/  MOV R7, R22 ;  /* 0x0000001600077202 */ /* 0x000fe20000000f00 */
[----:B-1---5:R0:W-:Y:S06]  /*0140*/  STL.64 [R1+0x8], R2 ;  /* 0x0000080201007387 */ /* 0x0221ec0000100a00 */
[----:B------:R-:W-:-:S07]  /*0150*/  LEPC R20, `(.L_x_0) ;  /* 0x000000001014794e */ /* 0x000fce0000000000 */
[----:B0-----:R-:W-:Y:S05]  /*0160*/  CALL.ABS.NOINC R8 ;  /* 0x0000000008007343 */ /* 0x001fea0003c00000 */
.L_x_0:
[----:B------:R0:W1:Y:S01]  /*0170*/  LDC.64 R2, c[0x4][R18] ;  /* 0x0100000012027b82 */ /* 0x0000620000000a00 */
[----:B------:R0:W-:Y:S01]  /*0180*/  STL.64 [R1+0x8], R16 ;  /* 0x0000081001007387 */ /* 0x0001e20000100a00 */
[----:B------:R-:W2:Y:S01]  /*0190*/  LDCU.64 UR4, c[0x4][0x20] ;  /* 0x01000400ff0477ac */ /* 0x000ea20008000a00 */
[----:B------:R-:W-:Y:S01]  /*01a0*/  MOV R6, R19 ;  /* 0x0000001300067202 */ /* 0x000fe20000000f00 */
[----:B------:R-:W-:Y:S02]  /*01b0*/  IMAD.MOV.U32 R7, RZ, RZ, R22 ;  /* 0x000000ffff077224 */ /* 0x000fe400078e0016 */
[----:B--2---:R-:W-:Y:S02]  /*01c0*/  IMAD.U32 R4, RZ, RZ, UR4 ;  /* 0x00000004ff047e24 */ /* 0x004fe4000f8e00ff */
[----:B0-----:R-:W-:-:S07]  /*01d0*/  IMAD.U32 R5, RZ, RZ, UR5 ;  /* 0x00000005ff057e24 */ /* 0x001fce000f8e00ff */
[----:B------:R-:W-:-:S07]  /*01e0*/  LEPC R20, `(.L_x_1) ;  /* 0x000000001014794e */ /* 0x000fce0000000000 */
[----:B-1----:R-:W-:Y:S05]  /*01f0*/  CALL.ABS.NOINC R2 ;  /* 0x0000000002007343 */ /* 0x002fea0003c00000 */
.L_x_1:
[----:B0-----:R-:W2:Y:S04]  /*0200*/  LDL.64 R4, [R1] ;  /* 0x0000000001047983 */ /* 0x001ea80000100a00 */
[----:B--2---:R-:W2:Y:S02]  /*0210*/  LD.E.64 R2, desc[UR36][R4.64] ;  /* 0x0000002404027980 */ /* 0x004ea4000c101b00 */
[----:B--2---:R-:W-:-:S04]  /*0220*/  IADD3 R2, P0, PT, R2, 0x10, RZ ;  /* 0x0000001002027810 */ /* 0x004fc80007f1e0ff */
[----:B------:R-:W-:-:S05]  /*0230*/  IADD3.X R3, PT, PT, RZ, R3, RZ, P0, !PT ;  /* 0x00000003ff037210 */ /* 0x000fca00007fe4ff */
[----:B------:R0:W-:Y:S01]  /*0240*/  ST.E.64 desc[UR36][R4.64], R2 ;  /* 0x0000000204007985 */ /* 0x0001e2000c101b24 */
[----:B------:R-:W-:Y:S05]  /*0250*/  BRA `(.L_x_1) ;  /* 0xfffffffc00e87947 */ /* 0x000fea000383ffff */
.L_x_2:
[----:B------:R-:W-:-:S00]  /*0260*/  BRA `(.L_x_2) ;  /* 0xfffffffc00fc7947 */ /* 0x000fc0000383ffff */
[----:B------:R-:W-:-:S00]  /*0270*/  NOP ;  /* 0x0000000000007918 */ /* 0x000fc00000000000 */
        /* <DEDUP_REMOVED lines=8> */
.L_x_3:


//--------------------- .nv.global.init           --------------------------
	.section	.nv.global.init,"aw",@progbits
	.align	8
	.align		8
.nv.global.init:
	.type		devMessage,@object
	.size		devMessage,($str - devMessage)
devMessage:
        /*0000*/ 	.dword	fun@R_CUDA_G64($str)
	.type		$str,@object
	.size		$str,($str$2 - $str)
$str:
        /*0008*/ 	.byte	0x09, 0x09, 0x48, 0x65, 0x6c, 0x6c, 0x6f, 0x20, 0x66, 0x72, 0x6f, 0x6d, 0x20, 0x47, 0x50, 0x55
        /*0018*/ 	.byte	0x2e, 0x0a, 0x00
	.type		$str$2,@object
	.size		$str$2,($str$1 - $str$2)
$str$2:
        /*001b*/ 	.byte	0x09, 0x53, 0x74, 0x61, 0x63, 0x6b, 0x20, 0x4c, 0x6f, 0x63, 0x61, 0x74, 0x69, 0x6f, 0x6e, 0x3a
        /*002b*/ 	.byte	0x20, 0x25, 0x70, 0x0a, 0x00
	.type		$str$1,@object
	.size		$str$1,(.L_2 - $str$1)
$str$1:
        /*0030*/ 	.byte	0x09, 0x4d, 0x65, 0x73, 0x73, 0x61, 0x67, 0x65, 0x20, 0x4c, 0x6f, 0x63, 0x61, 0x74, 0x69, 0x6f
        /*0040*/ 	.byte	0x6e, 0x3a, 0x20, 0x25, 0x70, 0x0a, 0x00
.L_2:


//--------------------- .nv.shared.reserved.0     --------------------------
	.section	.nv.shared.reserved.0,"aw",@nobits
	.weak		__nv_reservedSMEM_offset_0_alias
	.size		__nv_reservedSMEM_offset_0_alias, 0, 64
	.other		__nv_reservedSMEM_offset_0_alias,@"STO_CUDA_RESERVED_SHARED STV_DEFAULT"
__nv_reservedSMEM_offset_0_alias:
	.zero		0
	.zero		64


//--------------------- .nv.constant0._Z11findOffsetsPlS_ --------------------------
	.section	.nv.constant0._Z11findOffsetsPlS_,"a",@progbits
	.sectionflags	@""
	.align	4
.nv.constant0._Z11findOffsetsPlS_:
	.zero		912


//--------------------- SYMBOLS --------------------------

	.type		.nv.reservedSmem.offset0,@object
	.size		.nv.reservedSmem.offset0,0x4
	.type		vprintf,@function
